//
// Generated by NVIDIA NVVM Compiler
//
// Compiler Build ID: CL-36424714
// Cuda compilation tools, release 13.0, V13.0.88
// Based on NVVM 20.0.0
//

.version 9.0
.target sm_100
.address_size 64

	// .globl	_Z21multi_vector_additionPdS_
// _ZZ27multi_vector_addition_shmemPdS_E1v has been demoted

.visible .entry _Z21multi_vector_additionPdS_(
	.param .u64 .ptr .align 1 _Z21multi_vector_additionPdS__param_0,
	.param .u64 .ptr .align 1 _Z21multi_vector_additionPdS__param_1
)
{
	.reg .b32 	%r<5>;
	.reg .b64 	%rd<9>;
	.reg .b64 	%fd<4>;

	ld.param.u64 	%rd1, [_Z21multi_vector_additionPdS__param_0];
	ld.param.u64 	%rd2, [_Z21multi_vector_additionPdS__param_1];
	cvta.to.global.u64 	%rd3, %rd1;
	cvta.to.global.u64 	%rd4, %rd2;
	mov.u32 	%r1, %tid.x;
	mov.u32 	%r2, %ctaid.x;
	mov.u32 	%r3, %ntid.x;
	mad.lo.s32 	%r4, %r2, %r3, %r1;
	mul.wide.s32 	%rd5, %r4, 8;
	add.s64 	%rd6, %rd4, %rd5;
	ld.global.f64 	%fd1, [%rd6];
	mul.wide.u32 	%rd7, %r1, 8;
	add.s64 	%rd8, %rd3, %rd7;
	ld.global.f64 	%fd2, [%rd8];
	add.f64 	%fd3, %fd1, %fd2;
	st.global.f64 	[%rd6], %fd3;
	ret;

}
	// .globl	_Z27multi_vector_addition_shmemPdS_
.visible .entry _Z27multi_vector_addition_shmemPdS_(
	.param .u64 .ptr .align 1 _Z27multi_vector_addition_shmemPdS__param_0,
	.param .u64 .ptr .align 1 _Z27multi_vector_addition_shmemPdS__param_1
)
{
	.reg .b32 	%r<8>;
	.reg .b64 	%rd<9>;
	.reg .b64 	%fd<5>;
	// demoted variable
	.shared .align 8 .b8 _ZZ27multi_vector_addition_shmemPdS_E1v[80];
	ld.param.u64 	%rd1, [_Z27multi_vector_addition_shmemPdS__param_0];
	ld.param.u64 	%rd2, [_Z27multi_vector_addition_shmemPdS__param_1];
	cvta.to.global.u64 	%rd3, %rd2;
	cvta.to.global.u64 	%rd4, %rd1;
	mov.u32 	%r1, %tid.x;
	mov.u32 	%r2, %ctaid.x;
	mov.u32 	%r3, %ntid.x;
	mad.lo.s32 	%r4, %r2, %r3, %r1;
	mul.wide.u32 	%rd5, %r1, 8;
	add.s64 	%rd6, %rd4, %rd5;
	ld.global.f64 	%fd1, [%rd6];
	shl.b32 	%r5, %r1, 3;
	mov.u32 	%r6, _ZZ27multi_vector_addition_shmemPdS_E1v;
	add.s32 	%r7, %r6, %r5;
	st.shared.f64 	[%r7], %fd1;
	bar.sync 	0;
	mul.wide.s32 	%rd7, %r4, 8;
	add.s64 	%rd8, %rd3, %rd7;
	ld.global.f64 	%fd2, [%rd8];
	ld.shared.f64 	%fd3, [%r7];
	add.f64 	%fd4, %fd2, %fd3;
	st.global.f64 	[%rd8], %fd4;
	ret;

}
	// .globl	_Z10kernel_f_aPiS_
.visible .entry _Z10kernel_f_aPiS_(
	.param .u64 .ptr .align 1 _Z10kernel_f_aPiS__param_0,
	.param .u64 .ptr .align 1 _Z10kernel_f_aPiS__param_1
)
{
	.reg .b32 	%r<3>;
	.reg .b64 	%rd<5>;

	ld.param.u64 	%rd1, [_Z10kernel_f_aPiS__param_0];
	ld.param.u64 	%rd2, [_Z10kernel_f_aPiS__param_1];
	cvta.to.global.u64 	%rd3, %rd2;
	cvta.to.global.u64 	%rd4, %rd1;
	ld.global.u32 	%r1, [%rd4];
	add.s32 	%r2, %r1, 1;
	st.global.u32 	[%rd3], %r2;
	ret;

}
	// .globl	_Z10kernel_f_bPiS_
.visible .entry _Z10kernel_f_bPiS_(
	.param .u64 .ptr .align 1 _Z10kernel_f_bPiS__param_0,
	.param .u64 .ptr .align 1 _Z10kernel_f_bPiS__param_1
)
{
	.reg .b32 	%r<3>;
	.reg .b64 	%rd<5>;

	ld.param.u64 	%rd1, [_Z10kernel_f_bPiS__param_0];
	ld.param.u64 	%rd2, [_Z10kernel_f_bPiS__param_1];
	cvta.to.global.u64 	%rd3, %rd2;
	cvta.to.global.u64 	%rd4, %rd1;
	ld.global.u32 	%r1, [%rd4];
	add.s32 	%r2, %r1, 1;
	st.global.u32 	[%rd3], %r2;
	ret;

}
	// .globl	_Z10kernel_f_cPiS_
.visible .entry _Z10kernel_f_cPiS_(
	.param .u64 .ptr .align 1 _Z10kernel_f_cPiS__param_0,
	.param .u64 .ptr .align 1 _Z10kernel_f_cPiS__param_1
)
{
	.reg .b32 	%r<3>;
	.reg .b64 	%rd<5>;

	ld.param.u64 	%rd1, [_Z10kernel_f_cPiS__param_0];
	ld.param.u64 	%rd2, [_Z10kernel_f_cPiS__param_1];
	cvta.to.global.u64 	%rd3, %rd2;
	cvta.to.global.u64 	%rd4, %rd1;
	ld.global.u32 	%r1, [%rd4];
	add.s32 	%r2, %r1, 1;
	st.global.u32 	[%rd3], %r2;
	ret;

}
	// .globl	_Z10kernel_f_dPiS_S_S_
.visible .entry _Z10kernel_f_dPiS_S_S_(
	.param .u64 .ptr .align 1 _Z10kernel_f_dPiS_S_S__param_0,
	.param .u64 .ptr .align 1 _Z10kernel_f_dPiS_S_S__param_1,
	.param .u64 .ptr .align 1 _Z10kernel_f_dPiS_S_S__param_2,
	.param .u64 .ptr .align 1 _Z10kernel_f_dPiS_S_S__param_3
)
{
	.reg .b32 	%r<6>;
	.reg .b64 	%rd<9>;

	ld.param.u64 	%rd1, [_Z10kernel_f_dPiS_S_S__param_0];
	ld.param.u64 	%rd2, [_Z10kernel_f_dPiS_S_S__param_1];
	ld.param.u64 	%rd3, [_Z10kernel_f_dPiS_S_S__param_2];
	ld.param.u64 	%rd4, [_Z10kernel_f_dPiS_S_S__param_3];
	cvta.to.global.u64 	%rd5, %rd4;
	cvta.to.global.u64 	%rd6, %rd3;
	cvta.to.global.u64 	%rd7, %rd2;
	cvta.to.global.u64 	%rd8, %rd1;
	ld.global.u32 	%r1, [%rd8];
	ld.global.u32 	%r2, [%rd7];
	add.s32 	%r3, %r2, %r1;
	ld.global.u32 	%r4, [%rd6];
	add.s32 	%r5, %r3, %r4;
	st.global.u32 	[%rd5], %r5;
	ret;

}


// ===== COMPILED SASS (sm_100) =====

	.target	sm_100

	.elftype	@"ET_EXEC"


//--------------------- .note.nv.tkinfo           --------------------------
	.section	.note.nv.tkinfo,"",@"SHT_NOTE"
	.sectionflags	@"SHF_NOTE_NV_TKINFO"
	.tkinfo
        /*0018*/ 	.word	0x00000002
        /*0030*/ 	.string	""
        /*0030*/ 	.string	"ptxas"
        /*0030*/ 	.string	"Cuda compilation tools, release 13.0, V13.0.88"
        /*0030*/ 	.string	"Build cuda_13.0.r13.0/compiler.36424714_0"
        /*0030*/ 	.string	"-arch sm_100 -m 64 "



//--------------------- .note.nv.cuinfo           --------------------------
	.section	.note.nv.cuinfo,"",@"SHT_NOTE"
	.sectionflags	@"SHF_NOTE_NV_CUINFO"
        /*0018*/ 	.short	0x0002
        /*001a*/ 	.short	0x0064
        /*001c*/ 	.short	0x0082
	.zero		2


//--------------------- .nv.info                  --------------------------
	.section	.nv.info,"",@"SHT_CUDA_INFO"
	.align	4


	//----- nvinfo : EIATTR_REGCOUNT
	.align		4
        /*0000*/ 	.byte	0x04, 0x2f
        /*0002*/ 	.short	(.L_1 - .L_0)
	.align		4
.L_0:
        /*0004*/ 	.word	index@(_Z21multi_vector_additionPdS_)
        /*0008*/ 	.word	0x0000000c


	//----- nvinfo : EIATTR_FRAME_SIZE
	.align		4
.L_1:
        /*000c*/ 	.byte	0x04, 0x11
        /*000e*/ 	.short	(.L_3 - .L_2)
	.align		4
.L_2:
        /*0010*/ 	.word	index@(_Z21multi_vector_additionPdS_)
        /*0014*/ 	.word	0x00000000


	//----- nvinfo : EIATTR_REGCOUNT
	.align		4
.L_3:
        /*0018*/ 	.byte	0x04, 0x2f
        /*001a*/ 	.short	(.L_5 - .L_4)
	.align		4
.L_4:
        /*001c*/ 	.word	index@(_Z27multi_vector_addition_shmemPdS_)
        /*0020*/ 	.word	0x0000000e


	//----- nvinfo : EIATTR_FRAME_SIZE
	.align		4
.L_5:
        /*0024*/ 	.byte	0x04, 0x11
        /*0026*/ 	.short	(.L_7 - .L_6)
	.align		4
.L_6:
        /*0028*/ 	.word	index@(_Z27multi_vector_addition_shmemPdS_)
        /*002c*/ 	.word	0x00000000


	//----- nvinfo : EIATTR_REGCOUNT
	.align		4
.L_7:
        /*0030*/ 	.byte	0x04, 0x2f
        /*0032*/ 	.short	(.L_9 - .L_8)
	.align		4
.L_8:
        /*0034*/ 	.word	index@(_Z10kernel_f_aPiS_)
        /*0038*/ 	.word	0x0000000a


	//----- nvinfo : EIATTR_FRAME_SIZE
	.align		4
.L_9:
        /*003c*/ 	.byte	0x04, 0x11
        /*003e*/ 	.short	(.L_11 - .L_10)
	.align		4
.L_10:
        /*0040*/ 	.word	index@(_Z10kernel_f_aPiS_)
        /*0044*/ 	.word	0x00000000


	//----- nvinfo : EIATTR_REGCOUNT
	.align		4
.L_11:
        /*0048*/ 	.byte	0x04, 0x2f
        /*004a*/ 	.short	(.L_13 - .L_12)
	.align		4
.L_12:
        /*004c*/ 	.word	index@(_Z10kernel_f_bPiS_)
        /*0050*/ 	.word	0x0000000a


	//----- nvinfo : EIATTR_FRAME_SIZE
	.align		4
.L_13:
        /*0054*/ 	.byte	0x04, 0x11
        /*0056*/ 	.short	(.L_15 - .L_14)
	.align		4
.L_14:
        /*0058*/ 	.word	index@(_Z10kernel_f_bPiS_)
        /*005c*/ 	.word	0x00000000


	//----- nvinfo : EIATTR_REGCOUNT
	.align		4
.L_15:
        /*0060*/ 	.byte	0x04, 0x2f
        /*0062*/ 	.short	(.L_17 - .L_16)
	.align		4
.L_16:
        /*0064*/ 	.word	index@(_Z10kernel_f_cPiS_)
        /*0068*/ 	.word	0x0000000a


	//----- nvinfo : EIATTR_FRAME_SIZE
	.align		4
.L_17:
        /*006c*/ 	.byte	0x04, 0x11
        /*006e*/ 	.short	(.L_19 - .L_18)
	.align		4
.L_18:
        /*0070*/ 	.word	index@(_Z10kernel_f_cPiS_)
        /*0074*/ 	.word	0x00000000


	//----- nvinfo : EIATTR_REGCOUNT
	.align		4
.L_19:
        /*0078*/ 	.byte	0x04, 0x2f
        /*007a*/ 	.short	(.L_21 - .L_20)
	.align		4
.L_20:
        /*007c*/ 	.word	index@(_Z10kernel_f_dPiS_S_S_)
        /*0080*/ 	.word	0x0000000e


	//----- nvinfo : EIATTR_FRAME_SIZE
	.align		4
.L_21:
        /*0084*/ 	.byte	0x04, 0x11
        /*0086*/ 	.short	(.L_23 - .L_22)
	.align		4
.L_22:
        /*0088*/ 	.word	index@(_Z10kernel_f_dPiS_S_S_)
        /*008c*/ 	.word	0x00000000


	//----- nvinfo : EIATTR_MIN_STACK_SIZE
	.align		4
.L_23:
        /*0090*/ 	.byte	0x04, 0x12
        /*0092*/ 	.short	(.L_25 - .L_24)
	.align		4
.L_24:
        /*0094*/ 	.word	index@(_Z10kernel_f_dPiS_S_S_)
        /*0098*/ 	.word	0x00000000


	//----- nvinfo : EIATTR_MIN_STACK_SIZE
	.align		4
.L_25:
        /*009c*/ 	.byte	0x04, 0x12
        /*009e*/ 	.short	(.L_27 - .L_26)
	.align		4
.L_26:
        /*00a0*/ 	.word	index@(_Z10kernel_f_cPiS_)
        /*00a4*/ 	.word	0x00000000


	//----- nvinfo : EIATTR_MIN_STACK_SIZE
	.align		4
.L_27:
        /*00a8*/ 	.byte	0x04, 0x12
        /*00aa*/ 	.short	(.L_29 - .L_28)
	.align		4
.L_28:
        /*00ac*/ 	.word	index@(_Z10kernel_f_bPiS_)
        /*00b0*/ 	.word	0x00000000


	//----- nvinfo : EIATTR_MIN_STACK_SIZE
	.align		4
.L_29:
        /*00b4*/ 	.byte	0x04, 0x12
        /*00b6*/ 	.short	(.L_31 - .L_30)
	.align		4
.L_30:
        /*00b8*/ 	.word	index@(_Z10kernel_f_aPiS_)
        /*00bc*/ 	.word	0x00000000


	//----- nvinfo : EIATTR_MIN_STACK_SIZE
	.align		4
.L_31:
        /*00c0*/ 	.byte	0x04, 0x12
        /*00c2*/ 	.short	(.L_33 - .L_32)
	.align		4
.L_32:
        /*00c4*/ 	.word	index@(_Z27multi_vector_addition_shmemPdS_)
        /*00c8*/ 	.word	0x00000000


	//----- nvinfo : EIATTR_MIN_STACK_SIZE
	.align		4
.L_33:
        /*00cc*/ 	.byte	0x04, 0x12
        /*00ce*/ 	.short	(.L_35 - .L_34)
	.align		4
.L_34:
        /*00d0*/ 	.word	index@(_Z21multi_vector_additionPdS_)
        /*00d4*/ 	.word	0x00000000
.L_35:


//--------------------- .nv.compat                --------------------------
	.section	.nv.compat,"",@"SHT_CUDA_COMPAT_INFO"
	.align	4
        /*0000*/ 	.byte	0x02, 0x09, 0x00, 0x00, 0x02, 0x02, 0x01, 0x00, 0x02, 0x05, 0x05, 0x00, 0x03, 0x07, 0x01, 0x01
        /*0010*/ 	.byte	0x02, 0x03, 0x00, 0x00, 0x02, 0x06, 0x01, 0x00, 0x04, 0x0b, 0x08, 0x00, 0x01, 0x00, 0x00, 0x00
        /*0020*/ 	.byte	0x00, 0x00, 0x00, 0x00


//--------------------- .nv.info._Z10kernel_f_dPiS_S_S_ --------------------------
	.section	.nv.info._Z10kernel_f_dPiS_S_S_,"",@"SHT_CUDA_INFO"
	.sectionflags	@""
	.align	4


	//----- nvinfo : EIATTR_CUDA_API_VERSION
	.align		4
        /*0000*/ 	.byte	0x04, 0x37
        /*0002*/ 	.short	(.L_37 - .L_36)
.L_36:
        /*0004*/ 	.word	0x00000082


	//----- nvinfo : EIATTR_KPARAM_INFO
	.align		4
.L_37:
        /*0008*/ 	.byte	0x04, 0x17
        /*000a*/ 	.short	(.L_39 - .L_38)
.L_38:
        /*000c*/ 	.word	0x00000000
        /*0010*/ 	.short	0x0003
        /*0012*/ 	.short	0x0018
        /*0014*/ 	.byte	0x00, 0xf5, 0x21, 0x00


	//----- nvinfo : EIATTR_KPARAM_INFO
	.align		4
.L_39:
        /*0018*/ 	.byte	0x04, 0x17
        /*001a*/ 	.short	(.L_41 - .L_40)
.L_40:
        /*001c*/ 	.word	0x00000000
        /*0020*/ 	.short	0x0002
        /*0022*/ 	.short	0x0010
        /*0024*/ 	.byte	0x00, 0xf5, 0x21, 0x00


	//----- nvinfo : EIATTR_KPARAM_INFO
	.align		4
.L_41:
        /*0028*/ 	.byte	0x04, 0x17
        /*002a*/ 	.short	(.L_43 - .L_42)
.L_42:
        /*002c*/ 	.word	0x00000000
        /*0030*/ 	.short	0x0001
        /*0032*/ 	.short	0x0008
        /*0034*/ 	.byte	0x00, 0xf5, 0x21, 0x00


	//----- nvinfo : EIATTR_KPARAM_INFO
	.align		4
.L_43:
        /*0038*/ 	.byte	0x04, 0x17
        /*003a*/ 	.short	(.L_45 - .L_44)
.L_44:
        /*003c*/ 	.word	0x00000000
        /*0040*/ 	.short	0x0000
        /*0042*/ 	.short	0x0000
        /*0044*/ 	.byte	0x00, 0xf5, 0x21, 0x00


	//----- nvinfo : EIATTR_SPARSE_MMA_MASK
	.align		4
.L_45:
        /*0048*/ 	.byte	0x03, 0x50
        /*004a*/ 	.short	0x0000


	//----- nvinfo : EIATTR_MAXREG_COUNT
	.align		4
        /*004c*/ 	.byte	0x03, 0x1b
        /*004e*/ 	.short	0x00ff


	//----- nvinfo : EIATTR_MERCURY_ISA_VERSION
	.align		4
        /*0050*/ 	.byte	0x03, 0x5f
        /*0052*/ 	.short	0x0101


	//----- nvinfo : EIATTR_VRC_CTA_INIT_COUNT
	.align		4
        /*0054*/ 	.byte	0x02, 0x4a
	.zero		1
	.zero		1


	//----- nvinfo : EIATTR_EXIT_INSTR_OFFSETS
	.align		4
        /*0058*/ 	.byte	0x04, 0x1c
        /*005a*/ 	.short	(.L_47 - .L_46)


	//   ....[0]....
.L_46:
        /*005c*/ 	.word	0x000000b0


	//----- nvinfo : EIATTR_CBANK_PARAM_SIZE
	.align		4
.L_47:
        /*0060*/ 	.byte	0x03, 0x19
        /*0062*/ 	.short	0x0020


	//----- nvinfo : EIATTR_PARAM_CBANK
	.align		4
        /*0064*/ 	.byte	0x04, 0x0a
        /*0066*/ 	.short	(.L_49 - .L_48)
	.align		4
.L_48:
        /*0068*/ 	.word	index@(.nv.constant0._Z10kernel_f_dPiS_S_S_)
        /*006c*/ 	.short	0x0380
        /*006e*/ 	.short	0x0020


	//----- nvinfo : EIATTR_SW_WAR
	.align		4
.L_49:
        /*0070*/ 	.byte	0x04, 0x36
        /*0072*/ 	.short	(.L_51 - .L_50)
.L_50:
        /*0074*/ 	.word	0x00000008
.L_51:


//--------------------- .nv.info._Z10kernel_f_cPiS_ --------------------------
	.section	.nv.info._Z10kernel_f_cPiS_,"",@"SHT_CUDA_INFO"
	.sectionflags	@""
	.align	4


	//----- nvinfo : EIATTR_CUDA_API_VERSION
	.align		4
        /*0000*/ 	.byte	0x04, 0x37
        /*0002*/ 	.short	(.L_53 - .L_52)
.L_52:
        /*0004*/ 	.word	0x00000082


	//----- nvinfo : EIATTR_KPARAM_INFO
	.align		4
.L_53:
        /*0008*/ 	.byte	0x04, 0x17
        /*000a*/ 	.short	(.L_55 - .L_54)
.L_54:
        /*000c*/ 	.word	0x00000000
        /*0010*/ 	.short	0x0001
        /*0012*/ 	.short	0x0008
        /*0014*/ 	.byte	0x00, 0xf5, 0x21, 0x00


	//----- nvinfo : EIATTR_KPARAM_INFO
	.align		4
.L_55:
        /*0018*/ 	.byte	0x04, 0x17
        /*001a*/ 	.short	(.L_57 - .L_56)
.L_56:
        /*001c*/ 	.word	0x00000000
        /*0020*/ 	.short	0x0000
        /*0022*/ 	.short	0x0000
        /*0024*/ 	.byte	0x00, 0xf5, 0x21, 0x00


	//----- nvinfo : EIATTR_SPARSE_MMA_MASK
	.align		4
.L_57:
        /*0028*/ 	.byte	0x03, 0x50
        /*002a*/ 	.short	0x0000


	//----- nvinfo : EIATTR_MAXREG_COUNT
	.align		4
        /*002c*/ 	.byte	0x03, 0x1b
        /*002e*/ 	.short	0x00ff


	//----- nvinfo : EIATTR_MERCURY_ISA_VERSION
	.align		4
        /*0030*/ 	.byte	0x03, 0x5f
        /*0032*/ 	.short	0x0101


	//----- nvinfo : EIATTR_VRC_CTA_INIT_COUNT
	.align		4
        /*0034*/ 	.byte	0x02, 0x4a
	.zero		1
	.zero		1


	//----- nvinfo : EIATTR_EXIT_INSTR_OFFSETS
	.align		4
        /*0038*/ 	.byte	0x04, 0x1c
        /*003a*/ 	.short	(.L_59 - .L_58)


	//   ....[0]....
.L_58:
        /*003c*/ 	.word	0x00000070


	//----- nvinfo : EIATTR_CBANK_PARAM_SIZE
	.align		4
.L_59:
        /*0040*/ 	.byte	0x03, 0x19
        /*0042*/ 	.short	0x0010


	//----- nvinfo : EIATTR_PARAM_CBANK
	.align		4
        /*0044*/ 	.byte	0x04, 0x0a
        /*0046*/ 	.short	(.L_61 - .L_60)
	.align		4
.L_60:
        /*0048*/ 	.word	index@(.nv.constant0._Z10kernel_f_cPiS_)
        /*004c*/ 	.short	0x0380
        /*004e*/ 	.short	0x0010


	//----- nvinfo : EIATTR_SW_WAR
	.align		4
.L_61:
        /*0050*/ 	.byte	0x04, 0x36
        /*0052*/ 	.short	(.L_63 - .L_62)
.L_62:
        /*0054*/ 	.word	0x00000008
.L_63:


//--------------------- .nv.info._Z10kernel_f_bPiS_ --------------------------
	.section	.nv.info._Z10kernel_f_bPiS_,"",@"SHT_CUDA_INFO"
	.sectionflags	@""
	.align	4


	//----- nvinfo : EIATTR_CUDA_API_VERSION
	.align		4
        /*0000*/ 	.byte	0x04, 0x37
        /*0002*/ 	.short	(.L_65 - .L_64)
.L_64:
        /*0004*/ 	.word	0x00000082


	//----- nvinfo : EIATTR_KPARAM_INFO
	.align		4
.L_65:
        /*0008*/ 	.byte	0x04, 0x17
        /*000a*/ 	.short	(.L_67 - .L_66)
.L_66:
        /*000c*/ 	.word	0x00000000
        /*0010*/ 	.short	0x0001
        /*0012*/ 	.short	0x0008
        /*0014*/ 	.byte	0x00, 0xf5, 0x21, 0x00


	//----- nvinfo : EIATTR_KPARAM_INFO
	.align		4
.L_67:
        /*0018*/ 	.byte	0x04, 0x17
        /*001a*/ 	.short	(.L_69 - .L_68)
.L_68:
        /*001c*/ 	.word	0x00000000
        /*0020*/ 	.short	0x0000
        /*0022*/ 	.short	0x0000
        /*0024*/ 	.byte	0x00, 0xf5, 0x21, 0x00


	//----- nvinfo : EIATTR_SPARSE_MMA_MASK
	.align		4
.L_69:
        /*0028*/ 	.byte	0x03, 0x50
        /*002a*/ 	.short	0x0000


	//----- nvinfo : EIATTR_MAXREG_COUNT
	.align		4
        /*002c*/ 	.byte	0x03, 0x1b
        /*002e*/ 	.short	0x00ff


	//----- nvinfo : EIATTR_MERCURY_ISA_VERSION
	.align		4
        /*0030*/ 	.byte	0x03, 0x5f
        /*0032*/ 	.short	0x0101


	//----- nvinfo : EIATTR_VRC_CTA_INIT_COUNT
	.align		4
        /*0034*/ 	.byte	0x02, 0x4a
	.zero		1
	.zero		1


	//----- nvinfo : EIATTR_EXIT_INSTR_OFFSETS
	.align		4
        /*0038*/ 	.byte	0x04, 0x1c
        /*003a*/ 	.short	(.L_71 - .L_70)


	//   ....[0]....
.L_70:
        /*003c*/ 	.word	0x00000070


	//----- nvinfo : EIATTR_CBANK_PARAM_SIZE
	.align		4
.L_71:
        /*0040*/ 	.byte	0x03, 0x19
        /*0042*/ 	.short	0x0010


	//----- nvinfo : EIATTR_PARAM_CBANK
	.align		4
        /*0044*/ 	.byte	0x04, 0x0a
        /*0046*/ 	.short	(.L_73 - .L_72)
	.align		4
.L_72:
        /*0048*/ 	.word	index@(.nv.constant0._Z10kernel_f_bPiS_)
        /*004c*/ 	.short	0x0380
        /*004e*/ 	.short	0x0010


	//----- nvinfo : EIATTR_SW_WAR
	.align		4
.L_73:
        /*0050*/ 	.byte	0x04, 0x36
        /*0052*/ 	.short	(.L_75 - .L_74)
.L_74:
        /*0054*/ 	.word	0x00000008
.L_75:


//--------------------- .nv.info._Z10kernel_f_aPiS_ --------------------------
	.section	.nv.info._Z10kernel_f_aPiS_,"",@"SHT_CUDA_INFO"
	.sectionflags	@""
	.align	4


	//----- nvinfo : EIATTR_CUDA_API_VERSION
	.align		4
        /*0000*/ 	.byte	0x04, 0x37
        /*0002*/ 	.short	(.L_77 - .L_76)
.L_76:
        /*0004*/ 	.word	0x00000082


	//----- nvinfo : EIATTR_KPARAM_INFO
	.align		4
.L_77:
        /*0008*/ 	.byte	0x04, 0x17
        /*000a*/ 	.short	(.L_79 - .L_78)
.L_78:
        /*000c*/ 	.word	0x00000000
        /*0010*/ 	.short	0x0001
        /*0012*/ 	.short	0x0008
        /*0014*/ 	.byte	0x00, 0xf5, 0x21, 0x00


	//----- nvinfo : EIATTR_KPARAM_INFO
	.align		4
.L_79:
        /*0018*/ 	.byte	0x04, 0x17
        /*001a*/ 	.short	(.L_81 - .L_80)
.L_80:
        /*001c*/ 	.word	0x00000000
        /*0020*/ 	.short	0x0000
        /*0022*/ 	.short	0x0000
        /*0024*/ 	.byte	0x00, 0xf5, 0x21, 0x00


	//----- nvinfo : EIATTR_SPARSE_MMA_MASK
	.align		4
.L_81:
        /*0028*/ 	.byte	0x03, 0x50
        /*002a*/ 	.short	0x0000


	//----- nvinfo : EIATTR_MAXREG_COUNT
	.align		4
        /*002c*/ 	.byte	0x03, 0x1b
        /*002e*/ 	.short	0x00ff


	//----- nvinfo : EIATTR_MERCURY_ISA_VERSION
	.align		4
        /*0030*/ 	.byte	0x03, 0x5f
        /*0032*/ 	.short	0x0101


	//----- nvinfo : EIATTR_VRC_CTA_INIT_COUNT
	.align		4
        /*0034*/ 	.byte	0x02, 0x4a
	.zero		1
	.zero		1


	//----- nvinfo : EIATTR_EXIT_INSTR_OFFSETS
	.align		4
        /*0038*/ 	.byte	0x04, 0x1c
        /*003a*/ 	.short	(.L_83 - .L_82)


	//   ....[0]....
.L_82:
        /*003c*/ 	.word	0x00000070


	//----- nvinfo : EIATTR_CBANK_PARAM_SIZE
	.align		4
.L_83:
        /*0040*/ 	.byte	0x03, 0x19
        /*0042*/ 	.short	0x0010


	//----- nvinfo : EIATTR_PARAM_CBANK
	.align		4
        /*0044*/ 	.byte	0x04, 0x0a
        /*0046*/ 	.short	(.L_85 - .L_84)
	.align		4
.L_84:
        /*0048*/ 	.word	index@(.nv.constant0._Z10kernel_f_aPiS_)
        /*004c*/ 	.short	0x0380
        /*004e*/ 	.short	0x0010


	//----- nvinfo : EIATTR_SW_WAR
	.align		4
.L_85:
        /*0050*/ 	.byte	0x04, 0x36
        /*0052*/ 	.short	(.L_87 - .L_86)
.L_86:
        /*0054*/ 	.word	0x00000008
.L_87:


//--------------------- .nv.info._Z27multi_vector_addition_shmemPdS_ --------------------------
	.section	.nv.info._Z27multi_vector_addition_shmemPdS_,"",@"SHT_CUDA_INFO"
	.sectionflags	@""
	.align	4


	//----- nvinfo : EIATTR_CUDA_API_VERSION
	.align		4
        /*0000*/ 	.byte	0x04, 0x37
        /*0002*/ 	.short	(.L_89 - .L_88)
.L_88:
        /*0004*/ 	.word	0x00000082


	//----- nvinfo : EIATTR_KPARAM_INFO
	.align		4
.L_89:
        /*0008*/ 	.byte	0x04, 0x17
        /*000a*/ 	.short	(.L_91 - .L_90)
.L_90:
        /*000c*/ 	.word	0x00000000
        /*0010*/ 	.short	0x0001
        /*0012*/ 	.short	0x0008
        /*0014*/ 	.byte	0x00, 0xf5, 0x21, 0x00


	//----- nvinfo : EIATTR_KPARAM_INFO
	.align		4
.L_91:
        /*0018*/ 	.byte	0x04, 0x17
        /*001a*/ 	.short	(.L_93 - .L_92)
.L_92:
        /*001c*/ 	.word	0x00000000
        /*0020*/ 	.short	0x0000
        /*0022*/ 	.short	0x0000
        /*0024*/ 	.byte	0x00, 0xf5, 0x21, 0x00


	//----- nvinfo : EIATTR_SPARSE_MMA_MASK
	.align		4
.L_93:
        /*0028*/ 	.byte	0x03, 0x50
        /*002a*/ 	.short	0x0000


	//----- nvinfo : EIATTR_MAXREG_COUNT
	.align		4
        /*002c*/ 	.byte	0x03, 0x1b
        /*002e*/ 	.short	0x00ff


	//----- nvinfo : EIATTR_NUM_BARRIERS
	.align		4
        /*0030*/ 	.byte	0x02, 0x4c
        /*0032*/ 	.byte	0x01
	.zero		1


	//----- nvinfo : EIATTR_MERCURY_ISA_VERSION
	.align		4
        /*0034*/ 	.byte	0x03, 0x5f
        /*0036*/ 	.short	0x0101


	//----- nvinfo : EIATTR_VRC_CTA_INIT_COUNT
	.align		4
        /*0038*/ 	.byte	0x02, 0x4a
	.zero		1
	.zero		1


	//----- nvinfo : EIATTR_EXIT_INSTR_OFFSETS
	.align		4
        /*003c*/ 	.byte	0x04, 0x1c
        /*003e*/ 	.short	(.L_95 - .L_94)


	//   ....[0]....
.L_94:
        /*0040*/ 	.word	0x00000150


	//----- nvinfo : EIATTR_CBANK_PARAM_SIZE
	.align		4
.L_95:
        /*0044*/ 	.byte	0x03, 0x19
        /*0046*/ 	.short	0x0010


	//----- nvinfo : EIATTR_PARAM_CBANK
	.align		4
        /*0048*/ 	.byte	0x04, 0x0a
        /*004a*/ 	.short	(.L_97 - .L_96)
	.align		4
.L_96:
        /*004c*/ 	.word	index@(.nv.constant0._Z27multi_vector_addition_shmemPdS_)
        /*0050*/ 	.short	0x0380
        /*0052*/ 	.short	0x0010


	//----- nvinfo : EIATTR_SW_WAR
	.align		4
.L_97:
        /*0054*/ 	.byte	0x04, 0x36
        /*0056*/ 	.short	(.L_99 - .L_98)
.L_98:
        /*0058*/ 	.word	0x00000008
.L_99:


//--------------------- .nv.info._Z21multi_vector_additionPdS_ --------------------------
	.section	.nv.info._Z21multi_vector_additionPdS_,"",@"SHT_CUDA_INFO"
	.sectionflags	@""
	.align	4


	//----- nvinfo : EIATTR_CUDA_API_VERSION
	.align		4
        /*0000*/ 	.byte	0x04, 0x37
        /*0002*/ 	.short	(.L_101 - .L_100)
.L_100:
        /*0004*/ 	.word	0x00000082


	//----- nvinfo : EIATTR_KPARAM_INFO
	.align		4
.L_101:
        /*0008*/ 	.byte	0x04, 0x17
        /*000a*/ 	.short	(.L_103 - .L_102)
.L_102:
        /*000c*/ 	.word	0x00000000
        /*0010*/ 	.short	0x0001
        /*0012*/ 	.short	0x0008
        /*0014*/ 	.byte	0x00, 0xf5, 0x21, 0x00


	//----- nvinfo : EIATTR_KPARAM_INFO
	.align		4
.L_103:
        /*0018*/ 	.byte	0x04, 0x17
        /*001a*/ 	.short	(.L_105 - .L_104)
.L_104:
        /*001c*/ 	.word	0x00000000
        /*0020*/ 	.short	0x0000
        /*0022*/ 	.short	0x0000
        /*0024*/ 	.byte	0x00, 0xf5, 0x21, 0x00


	//----- nvinfo : EIATTR_SPARSE_MMA_MASK
	.align		4
.L_105:
        /*0028*/ 	.byte	0x03, 0x50
        /*002a*/ 	.short	0x0000


	//----- nvinfo : EIATTR_MAXREG_COUNT
	.align		4
        /*002c*/ 	.byte	0x03, 0x1b
        /*002e*/ 	.short	0x00ff


	//----- nvinfo : EIATTR_MERCURY_ISA_VERSION
	.align		4
        /*0030*/ 	.byte	0x03, 0x5f
        /*0032*/ 	.short	0x0101


	//----- nvinfo : EIATTR_VRC_CTA_INIT_COUNT
	.align		4
        /*0034*/ 	.byte	0x02, 0x4a
	.zero		1
	.zero		1


	//----- nvinfo : EIATTR_EXIT_INSTR_OFFSETS
	.align		4
        /*0038*/ 	.byte	0x04, 0x1c
        /*003a*/ 	.short	(.L_107 - .L_106)


	//   ....[0]....
.L_106:
        /*003c*/ 	.word	0x000000e0


	//----- nvinfo : EIATTR_CBANK_PARAM_SIZE
	.align		4
.L_107:
        /*0040*/ 	.byte	0x03, 0x19
        /*0042*/ 	.short	0x0010


	//----- nvinfo : EIATTR_PARAM_CBANK
	.align		4
        /*0044*/ 	.byte	0x04, 0x0a
        /*0046*/ 	.short	(.L_109 - .L_108)
	.align		4
.L_108:
        /*0048*/ 	.word	index@(.nv.constant0._Z21multi_vector_additionPdS_)
        /*004c*/ 	.short	0x0380
        /*004e*/ 	.short	0x0010


	//----- nvinfo : EIATTR_SW_WAR
	.align		4
.L_109:
        /*0050*/ 	.byte	0x04, 0x36
        /*0052*/ 	.short	(.L_111 - .L_110)
.L_110:
        /*0054*/ 	.word	0x00000008
.L_111:


//--------------------- .nv.callgraph             --------------------------
	.section	.nv.callgraph,"",@"SHT_CUDA_CALLGRAPH"
	.align	4
	.sectionentsize	8
	.align		4
        /*0000*/ 	.word	0x00000000
	.align		4
        /*0004*/ 	.word	0xffffffff
	.align		4
        /*0008*/ 	.word	0x00000000
	.align		4
        /*000c*/ 	.word	0xfffffffe
	.align		4
        /*0010*/ 	.word	0x00000000
	.align		4
        /*0014*/ 	.word	0xfffffffd
	.align		4
        /*0018*/ 	.word	0x00000000
	.align		4
        /*001c*/ 	.word	0xfffffffc


//--------------------- .text._Z10kernel_f_dPiS_S_S_ --------------------------
	.section	.text._Z10kernel_f_dPiS_S_S_,"ax",@progbits
	.align	128
        .global         _Z10kernel_f_dPiS_S_S_
        .type           _Z10kernel_f_dPiS_S_S_,@function
        .size           _Z10kernel_f_dPiS_S_S_,(.L_x_6 - _Z10kernel_f_dPiS_S_S_)
        .other          _Z10kernel_f_dPiS_S_S_,@"STO_CUDA_ENTRY STV_DEFAULT"
_Z10kernel_f_dPiS_S_S_:
.text._Z10kernel_f_dPiS_S_S_:
[----:B------:R-:W-:Y:S08]  /*0000*/  LDC R1, c[0x0][0x37c] ;  /* 0x0000df00ff017b82 */ /* 0x000ff00000000800 */
[----:B------:R-:W0:Y:S01]  /*0010*/  LDC.64 R2, c[0x0][0x380] ;  /* 0x0000e000ff027b82 */ /* 0x000e220000000a00 */
[----:B------:R-:W0:Y:S07]  /*0020*/  LDCU.64 UR4, c[0x0][0x358] ;  /* 0x00006b00ff0477ac */ /* 0x000e2e0008000a00 */
[----:B------:R-:W1:Y:S08]  /*0030*/  LDC.64 R4, c[0x0][0x388] ;  /* 0x0000e200ff047b82 */ /* 0x000e700000000a00 */
[----:B------:R-:W2:Y:S01]  /*0040*/  LDC.64 R6, c[0x0][0x390] ;  /* 0x0000e400ff067b82 */ /* 0x000ea20000000a00 */
[----:B0-----:R-:W3:Y:S04]  /*0050*/  LDG.E R2, desc[UR4][R2.64] ;  /* 0x0000000402027981 */ /* 0x001ee8000c1e1900 */
[----:B-1----:R-:W3:Y:S04]  /*0060*/  LDG.E R5, desc[UR4][R4.64] ;  /* 0x0000000404057981 */ /* 0x002ee8000c1e1900 */
[----:B--2---:R-:W3:Y:S01]  /*0070*/  LDG.E R6, desc[UR4][R6.64] ;  /* 0x0000000406067981 */ /* 0x004ee2000c1e1900 */
[----:B------:R-:W0:Y:S01]  /*0080*/  LDC.64 R8, c[0x0][0x398] ;  /* 0x0000e600ff087b82 */ /* 0x000e220000000a00 */
[----:B---3--:R-:W-:-:S05]  /*0090*/  IADD3 R11, PT, PT, R6, R5, R2 ;  /* 0x00000005060b7210 */ /* 0x008fca0007ffe002 */
[----:B0-----:R-:W-:Y:S01]  /*00a0*/  STG.E desc[UR4][R8.64], R11 ;  /* 0x0000000b08007986 */ /* 0x001fe2000c101904 */
[----:B------:R-:W-:Y:S05]  /*00b0*/  EXIT ;  /* 0x000000000000794d */ /* 0x000fea0003800000 */
.L_x_0:
[----:B------:R-:W-:-:S00]  /*00c0*/  BRA `(.L_x_0) ;  /* 0xfffffffc00fc7947 */ /* 0x000fc0000383ffff */
[----:B------:R-:W-:-:S00]  /*00d0*/  NOP ;  /* 0x0000000000007918 */ /* 0x000fc00000000000 */
        /* <DEDUP_REMOVED lines=10> */
.L_x_6:


//--------------------- .text._Z10kernel_f_cPiS_  --------------------------
	.section	.text._Z10kernel_f_cPiS_,"ax",@progbits
	.align	128
        .global         _Z10kernel_f_cPiS_
        .type           _Z10kernel_f_cPiS_,@function
        .size           _Z10kernel_f_cPiS_,(.L_x_7 - _Z10kernel_f_cPiS_)
        .other          _Z10kernel_f_cPiS_,@"STO_CUDA_ENTRY STV_DEFAULT"
_Z10kernel_f_cPiS_:
.text._Z10kernel_f_cPiS_:
[----:B------:R-:W-:Y:S08]  /*0000*/  LDC R1, c[0x0][0x37c] ;  /* 0x0000df00ff017b82 */ /* 0x000ff00000000800 */
[----:B------:R-:W0:Y:S01]  /*0010*/  LDC.64 R2, c[0x0][0x380] ;  /* 0x0000e000ff027b82 */ /* 0x000e220000000a00 */
[----:B------:R-:W0:Y:S02]  /*0020*/  LDCU.64 UR4, c[0x0][0x358] ;  /* 0x00006b00ff0477ac */ /* 0x000e240008000a00 */
[----:B0-----:R-:W2:Y:S05]  /*0030*/  LDG.E R2, desc[UR4][R2.64] ;  /* 0x0000000402027981 */ /* 0x001eaa000c1e1900 */
[----:B------:R-:W0:Y:S01]  /*0040*/  LDC.64 R4, c[0x0][0x388] ;  /* 0x0000e200ff047b82 */ /* 0x000e220000000a00 */
[----:B--2---:R-:W-:-:S05]  /*0050*/  IADD3 R7, PT, PT, R2, 0x1, RZ ;  /* 0x0000000102077810 */ /* 0x004fca0007ffe0ff */
[----:B0-----:R-:W-:Y:S01]  /*0060*/  STG.E desc[UR4][R4.64], R7 ;  /* 0x0000000704007986 */ /* 0x001fe2000c101904 */
[----:B------:R-:W-:Y:S05]  /*0070*/  EXIT ;  /* 0x000000000000794d */ /* 0x000fea0003800000 */
.L_x_1:
        /* <DEDUP_REMOVED lines=16> */
.L_x_7:


//--------------------- .text._Z10kernel_f_bPiS_  --------------------------
	.section	.text._Z10kernel_f_bPiS_,"ax",@progbits
	.align	128
        .global         _Z10kernel_f_bPiS_
        .type           _Z10kernel_f_bPiS_,@function
        .size           _Z10kernel_f_bPiS_,(.L_x_8 - _Z10kernel_f_bPiS_)
        .other          _Z10kernel_f_bPiS_,@"STO_CUDA_ENTRY STV_DEFAULT"
_Z10kernel_f_bPiS_:
.text._Z10kernel_f_bPiS_:
        /* <DEDUP_REMOVED lines=8> */
.L_x_2:
        /* <DEDUP_REMOVED lines=16> */
.L_x_8:


//--------------------- .text._Z10kernel_f_aPiS_  --------------------------
	.section	.text._Z10kernel_f_aPiS_,"ax",@progbits
	.align	128
        .global         _Z10kernel_f_aPiS_
        .type           _Z10kernel_f_aPiS_,@function
        .size           _Z10kernel_f_aPiS_,(.L_x_9 - _Z10kernel_f_aPiS_)
        .other          _Z10kernel_f_aPiS_,@"STO_CUDA_ENTRY STV_DEFAULT"
_Z10kernel_f_aPiS_:
.text._Z10kernel_f_aPiS_:
        /* <DEDUP_REMOVED lines=8> */
.L_x_3:
        /* <DEDUP_REMOVED lines=16> */
.L_x_9:


//--------------------- .text._Z27multi_vector_addition_shmemPdS_ --------------------------
	.section	.text._Z27multi_vector_addition_shmemPdS_,"ax",@progbits
	.align	128
        .global         _Z27multi_vector_addition_shmemPdS_
        .type           _Z27multi_vector_addition_shmemPdS_,@function
        .size           _Z27multi_vector_addition_shmemPdS_,(.L_x_10 - _Z27multi_vector_addition_shmemPdS_)
        .other          _Z27multi_vector_addition_shmemPdS_,@"STO_CUDA_ENTRY STV_DEFAULT"
_Z27multi_vector_addition_shmemPdS_:
.text._Z27multi_vector_addition_shmemPdS_:
[----:B------:R-:W-:Y:S01]  /*0000*/  LDC R1, c[0x0][0x37c] ;  /* 0x0000df00ff017b82 */ /* 0x000fe20000000800 */
[----:B------:R-:W0:Y:S07]  /*0010*/  S2R R11, SR_TID.X ;  /* 0x00000000000b7919 */ /* 0x000e2e0000002100 */
[----:B------:R-:W0:Y:S01]  /*0020*/  LDC.64 R2, c[0x0][0x380] ;  /* 0x0000e000ff027b82 */ /* 0x000e220000000a00 */
[----:B------:R-:W1:Y:S07]  /*0030*/  LDCU.64 UR6, c[0x0][0x358] ;  /* 0x00006b00ff0677ac */ /* 0x000e6e0008000a00 */
[----:B------:R-:W2:Y:S08]  /*0040*/  S2UR UR5, SR_CgaCtaId ;  /* 0x00000000000579c3 */ /* 0x000eb00000008800 */
[----:B------:R-:W3:Y:S08]  /*0050*/  S2UR UR8, SR_CTAID.X ;  /* 0x00000000000879c3 */ /* 0x000ef00000002500 */
[----:B------:R-:W3:Y:S01]  /*0060*/  LDC R0, c[0x0][0x360] ;  /* 0x0000d800ff007b82 */ /* 0x000ee20000000800 */
[----:B0-----:R-:W-:-:S07]  /*0070*/  IMAD.WIDE.U32 R2, R11, 0x8, R2 ;  /* 0x000000080b027825 */ /* 0x001fce00078e0002 */
[----:B------:R-:W0:Y:S01]  /*0080*/  LDC.64 R4, c[0x0][0x388] ;  /* 0x0000e200ff047b82 */ /* 0x000e220000000a00 */
[----:B-1----:R-:W4:Y:S01]  /*0090*/  LDG.E.64 R2, desc[UR6][R2.64] ;  /* 0x0000000602027981 */ /* 0x002f22000c1e1b00 */
[----:B------:R-:W-:Y:S02]  /*00a0*/  UMOV UR4, 0x400 ;  /* 0x0000040000047882 */ /* 0x000fe40000000000 */
[----:B--2---:R-:W-:Y:S01]  /*00b0*/  ULEA UR4, UR5, UR4, 0x18 ;  /* 0x0000000405047291 */ /* 0x004fe2000f8ec0ff */
[----:B---3--:R-:W-:-:S05]  /*00c0*/  IMAD R7, R0, UR8, R11 ;  /* 0x0000000800077c24 */ /* 0x008fca000f8e020b */
[----:B------:R-:W-:Y:S01]  /*00d0*/  LEA R11, R11, UR4, 0x3 ;  /* 0x000000040b0b7c11 */ /* 0x000fe2000f8e18ff */
[----:B0-----:R-:W-:-:S04]  /*00e0*/  IMAD.WIDE R4, R7, 0x8, R4 ;  /* 0x0000000807047825 */ /* 0x001fc800078e0204 */
[----:B----4-:R-:W-:Y:S01]  /*00f0*/  STS.64 [R11], R2 ;  /* 0x000000020b007388 */ /* 0x010fe20000000a00 */
[----:B------:R-:W-:Y:S06]  /*0100*/  BAR.SYNC.DEFER_BLOCKING 0x0 ;  /* 0x0000000000007b1d */ /* 0x000fec0000010000 */
[----:B------:R-:W2:Y:S04]  /*0110*/  LDG.E.64 R6, desc[UR6][R4.64] ;  /* 0x0000000604067981 */ /* 0x000ea8000c1e1b00 */
[----:B------:R-:W2:Y:S02]  /*0120*/  LDS.64 R8, [R11] ;  /* 0x000000000b087984 */ /* 0x000ea40000000a00 */
[----:B--2---:R-:W-:-:S07]  /*0130*/  DADD R6, R6, R8 ;  /* 0x0000000006067229 */ /* 0x004fce0000000008 */
[----:B------:R-:W-:Y:S01]  /*0140*/  STG.E.64 desc[UR6][R4.64], R6 ;  /* 0x0000000604007986 */ /* 0x000fe2000c101b06 */
[----:B------:R-:W-:Y:S05]  /*0150*/  EXIT ;  /* 0x000000000000794d */ /* 0x000fea0003800000 */
.L_x_4:
        /* <DEDUP_REMOVED lines=10> */
.L_x_10:


//--------------------- .text._Z21multi_vector_additionPdS_ --------------------------
	.section	.text._Z21multi_vector_additionPdS_,"ax",@progbits
	.align	128
        .global         _Z21multi_vector_additionPdS_
        .type           _Z21multi_vector_additionPdS_,@function
        .size           _Z21multi_vector_additionPdS_,(.L_x_11 - _Z21multi_vector_additionPdS_)
        .other          _Z21multi_vector_additionPdS_,@"STO_CUDA_ENTRY STV_DEFAULT"
_Z21multi_vector_additionPdS_:
.text._Z21multi_vector_additionPdS_:
[----:B------:R-:W-:Y:S01]  /*0000*/  LDC R1, c[0x0][0x37c] ;  /* 0x0000df00ff017b82 */ /* 0x000fe20000000800 */
[----:B------:R-:W0:Y:S07]  /*0010*/  S2R R9, SR_TID.X ;  /* 0x0000000000097919 */ /* 0x000e2e0000002100 */
[----:B------:R-:W0:Y:S01]  /*0020*/  S2UR UR6, SR_CTAID.X ;  /* 0x00000000000679c3 */ /* 0x000e220000002500 */
[----:B------:R-:W1:Y:S07]  /*0030*/  LDCU.64 UR4, c[0x0][0x358] ;  /* 0x00006b00ff0477ac */ /* 0x000e6e0008000a00 */
[----:B------:R-:W0:Y:S08]  /*0040*/  LDC R0, c[0x0][0x360] ;  /* 0x0000d800ff007b82 */ /* 0x000e300000000800 */
[----:B------:R-:W2:Y:S08]  /*0050*/  LDC.64 R6, c[0x0][0x380] ;  /* 0x0000e000ff067b82 */ /* 0x000eb00000000a00 */
[----:B------:R-:W3:Y:S01]  /*0060*/  LDC.64 R2, c[0x0][0x388] ;  /* 0x0000e200ff027b82 */ /* 0x000ee20000000a00 */
[----:B0-----:R-:W-:-:S02]  /*0070*/  IMAD R5, R0, UR6, R9 ;  /* 0x0000000600057c24 */ /* 0x001fc4000f8e0209 */
[----:B--2---:R-:W-:-:S06]  /*0080*/  IMAD.WIDE.U32 R6, R9, 0x8, R6 ;  /* 0x0000000809067825 */ /* 0x004fcc00078e0006 */
[----:B-1----:R-:W2:Y:S01]  /*0090*/  LDG.E.64 R6, desc[UR4][R6.64] ;  /* 0x0000000406067981 */ /* 0x002ea2000c1e1b00 */
[----:B---3--:R-:W-:-:S05]  /*00a0*/  IMAD.WIDE R2, R5, 0x8, R2 ;  /* 0x0000000805027825 */ /* 0x008fca00078e0202 */
[----:B------:R-:W2:Y:S02]  /*00b0*/  LDG.E.64 R4, desc[UR4][R2.64] ;  /* 0x0000000402047981 */ /* 0x000ea4000c1e1b00 */
[----:B--2---:R-:W-:-:S07]  /*00c0*/  DADD R4, R4, R6 ;  /* 0x0000000004047229 */ /* 0x004fce0000000006 */
[----:B------:R-:W-:Y:S01]  /*00d0*/  STG.E.64 desc[UR4][R2.64], R4 ;  /* 0x0000000402007986 */ /* 0x000fe2000c101b04 */
[----:B------:R-:W-:Y:S05]  /*00e0*/  EXIT ;  /* 0x000000000000794d */ /* 0x000fea0003800000 */
.L_x_5:
        /* <DEDUP_REMOVED lines=9> */
.L_x_11:


//--------------------- .nv.shared.reserved.0     --------------------------
	.section	.nv.shared.reserved.0,"aw",@nobits
	.weak		__nv_reservedSMEM_offset_0_alias
	.size		__nv_reservedSMEM_offset_0_alias, 0, 64
	.other		__nv_reservedSMEM_offset_0_alias,@"STO_CUDA_RESERVED_SHARED STV_DEFAULT"
__nv_reservedSMEM_offset_0_alias:
	.zero		0
	.zero		64


//--------------------- .nv.shared._Z27multi_vector_addition_shmemPdS_ --------------------------
	.section	.nv.shared._Z27multi_vector_addition_shmemPdS_,"aw",@nobits
	.sectionflags	@""
	.align	8
.nv.shared._Z27multi_vector_addition_shmemPdS_:
	.zero		1104


//--------------------- .nv.constant0._Z10kernel_f_dPiS_S_S_ --------------------------
	.section	.nv.constant0._Z10kernel_f_dPiS_S_S_,"a",@progbits
	.sectionflags	@""
	.align	4
.nv.constant0._Z10kernel_f_dPiS_S_S_:
	.zero		928


//--------------------- .nv.constant0._Z10kernel_f_cPiS_ --------------------------
	.section	.nv.constant0._Z10kernel_f_cPiS_,"a",@progbits
	.sectionflags	@""
	.align	4
.nv.constant0._Z10kernel_f_cPiS_:
	.zero		912


//--------------------- .nv.constant0._Z10kernel_f_bPiS_ --------------------------
	.section	.nv.constant0._Z10kernel_f_bPiS_,"a",@progbits
	.sectionflags	@""
	.align	4
.nv.constant0._Z10kernel_f_bPiS_:
	.zero		912


//--------------------- .nv.constant0._Z10kernel_f_aPiS_ --------------------------
	.section	.nv.constant0._Z10kernel_f_aPiS_,"a",@progbits
	.sectionflags	@""
	.align	4
.nv.constant0._Z10kernel_f_aPiS_:
	.zero		912


//--------------------- .nv.constant0._Z27multi_vector_addition_shmemPdS_ --------------------------
	.section	.nv.constant0._Z27multi_vector_addition_shmemPdS_,"a",@progbits
	.sectionflags	@""
	.align	4
.nv.constant0._Z27multi_vector_addition_shmemPdS_:
	.zero		912


//--------------------- .nv.constant0._Z21multi_vector_additionPdS_ --------------------------
	.section	.nv.constant0._Z21multi_vector_additionPdS_,"a",@progbits
	.sectionflags	@""
	.align	4
.nv.constant0._Z21multi_vector_additionPdS_:
	.zero		912


//--------------------- SYMBOLS --------------------------

	.type		.nv.reservedSmem.offset0,@object
	.size		.nv.reservedSmem.offset0,0x4
	.type		.nv.reservedSmem.cap,@object
	.size		.nv.reservedSmem.cap,0x4
